//
// Generated by NVIDIA NVVM Compiler
//
// Compiler Build ID: CL-36424714
// Cuda compilation tools, release 13.0, V13.0.88
// Based on NVVM 20.0.0
//

.version 9.0
.target sm_100
.address_size 64

	// .globl	_Z18memcpyAsync_kernelPKi
// _ZZ18memcpyAsync_kernelPKiE10local_smem has been demoted

.visible .entry _Z18memcpyAsync_kernelPKi(
	.param .u64 .ptr .align 1 _Z18memcpyAsync_kernelPKi_param_0
)
{
	.reg .pred 	%p<11>;
	.reg .b32 	%r<43>;
	.reg .b64 	%rd<61>;
	// demoted variable
	.shared .align 16 .b8 _ZZ18memcpyAsync_kernelPKiE10local_smem[1024];
	ld.param.u64 	%rd32, [_Z18memcpyAsync_kernelPKi_param_0];
	mov.u32 	%r1, %ntid.x;
	mov.u32 	%r2, %ntid.y;
	mul.lo.s32 	%r13, %r1, %r2;
	mov.u32 	%r3, %ntid.z;
	mul.lo.s32 	%r4, %r13, %r3;
	mov.u32 	%r14, %tid.x;
	mov.u32 	%r15, %tid.y;
	mov.u32 	%r16, %tid.z;
	mad.lo.s32 	%r17, %r16, %r2, %r15;
	mad.lo.s32 	%r5, %r17, %r1, %r14;
	setp.gt.u32 	%p1, %r5, 127;
	@%p1 bra 	$L__BB0_10;
	cvt.u64.u32 	%rd55, %r5;
	cvt.u64.u32 	%rd2, %r4;
	add.s32 	%r18, %r5, %r4;
	cvt.u64.u32 	%rd33, %r18;
	max.u64 	%rd34, %rd33, 128;
	setp.lt.u32 	%p2, %r18, 128;
	selp.u64 	%rd3, 1, 0, %p2;
	add.s64 	%rd35, %rd3, %rd33;
	sub.s64 	%rd4, %rd34, %rd35;
	and.b64  	%rd36, %rd4, -4294967296;
	setp.ne.s64 	%p3, %rd36, 0;
	@%p3 bra 	$L__BB0_3;
	cvt.u32.u64 	%r19, %rd2;
	cvt.u32.u64 	%r20, %rd4;
	div.u32 	%r21, %r20, %r19;
	cvt.u64.u32 	%rd52, %r21;
	bra.uni 	$L__BB0_4;
$L__BB0_3:
	div.u64 	%rd52, %rd4, %rd2;
$L__BB0_4:
	add.s64 	%rd8, %rd52, %rd3;
	and.b64  	%rd37, %rd8, 3;
	setp.eq.s64 	%p4, %rd37, 3;
	@%p4 bra 	$L__BB0_7;
	add.s64 	%rd39, %rd8, 1;
	and.b64  	%rd9, %rd39, 3;
	mov.b64 	%rd54, 0;
	mov.u32 	%r25, _ZZ18memcpyAsync_kernelPKiE10local_smem;
$L__BB0_6:
	.pragma "nounroll";
	cvt.u32.u64 	%r23, %rd55;
	shl.b32 	%r24, %r23, 2;
	add.s32 	%r22, %r25, %r24;
	shl.b64 	%rd41, %rd55, 2;
	add.s64 	%rd40, %rd32, %rd41;
	// begin inline asm
	cp.async.ca.shared.global [%r22], [%rd40], 4, 4;
	// end inline asm
	add.s64 	%rd55, %rd55, %rd2;
	add.s64 	%rd54, %rd54, 1;
	setp.ne.s64 	%p5, %rd54, %rd9;
	@%p5 bra 	$L__BB0_6;
$L__BB0_7:
	setp.lt.u64 	%p6, %rd8, 3;
	@%p6 bra 	$L__BB0_10;
	mov.u32 	%r32, _ZZ18memcpyAsync_kernelPKiE10local_smem;
	shl.b32 	%r33, %r4, 2;
	shl.b64 	%rd47, %rd2, 2;
$L__BB0_9:
	cvt.u32.u64 	%r30, %rd55;
	shl.b32 	%r31, %r30, 2;
	add.s32 	%r26, %r32, %r31;
	shl.b64 	%rd46, %rd55, 2;
	add.s64 	%rd42, %rd32, %rd46;
	// begin inline asm
	cp.async.ca.shared.global [%r26], [%rd42], 4, 4;
	// end inline asm
	add.s32 	%r27, %r26, %r33;
	add.s64 	%rd43, %rd42, %rd47;
	// begin inline asm
	cp.async.ca.shared.global [%r27], [%rd43], 4, 4;
	// end inline asm
	add.s32 	%r28, %r27, %r33;
	add.s64 	%rd44, %rd43, %rd47;
	// begin inline asm
	cp.async.ca.shared.global [%r28], [%rd44], 4, 4;
	// end inline asm
	add.s32 	%r29, %r28, %r33;
	add.s64 	%rd45, %rd44, %rd47;
	// begin inline asm
	cp.async.ca.shared.global [%r29], [%rd45], 4, 4;
	// end inline asm
	add.s64 	%rd55, %rd47, %rd55;
	setp.lt.u64 	%p7, %rd55, 128;
	@%p7 bra 	$L__BB0_9;
$L__BB0_10:
	// begin inline asm
	cp.async.commit_group;
	// end inline asm
	cvt.u64.u32 	%rd17, %r5;
	cvt.u64.u32 	%rd18, %r4;
	mul.wide.u32 	%rd49, %r5, 4;
	add.s64 	%rd19, %rd32, %rd49;
	mul.wide.u32 	%rd20, %r4, 4;
	shl.b32 	%r35, %r5, 2;
	mov.u32 	%r36, _ZZ18memcpyAsync_kernelPKiE10local_smem;
	add.s32 	%r6, %r35, %r36;
	mul.lo.s32 	%r37, %r3, %r2;
	mul.lo.s32 	%r38, %r37, %r1;
	shl.b32 	%r7, %r38, 2;
	mov.b32 	%r41, 0;
	mov.b64 	%rd57, 128;
	mov.u64 	%rd58, %rd57;
$L__BB0_11:
	xor.b32  	%r41, %r41, 1;
	sub.s64 	%rd23, 16448, %rd57;
	min.u64 	%rd24, %rd23, 128;
	setp.le.u64 	%p8, %rd24, %rd17;
	@%p8 bra 	$L__BB0_14;
	shl.b64 	%rd50, %rd57, 2;
	add.s64 	%rd59, %rd19, %rd50;
	shl.b32 	%r39, %r41, 9;
	add.s32 	%r42, %r6, %r39;
	mov.u64 	%rd60, %rd17;
$L__BB0_13:
	// begin inline asm
	cp.async.ca.shared.global [%r42], [%rd59], 4, 4;
	// end inline asm
	add.s64 	%rd60, %rd60, %rd18;
	add.s64 	%rd59, %rd59, %rd20;
	add.s32 	%r42, %r42, %r7;
	setp.lt.u64 	%p9, %rd60, %rd24;
	@%p9 bra 	$L__BB0_13;
$L__BB0_14:
	// begin inline asm
	cp.async.commit_group;
	// end inline asm
	// begin inline asm
	cp.async.wait_group 1;
	// end inline asm
	barrier.sync 	0;
	min.u64 	%rd58, %rd58, %rd23;
	add.s64 	%rd57, %rd58, %rd57;
	setp.lt.u64 	%p10, %rd57, 16448;
	@%p10 bra 	$L__BB0_11;
	// begin inline asm
	cp.async.wait_group 0;
	// end inline asm
	barrier.sync 	0;
	ret;

}


// ===== COMPILED SASS (sm_100) =====

	.target	sm_100

	.elftype	@"ET_EXEC"


//--------------------- .note.nv.tkinfo           --------------------------
	.section	.note.nv.tkinfo,"",@"SHT_NOTE"
	.sectionflags	@"SHF_NOTE_NV_TKINFO"
	.tkinfo
        /*0018*/ 	.word	0x00000002
        /*0030*/ 	.string	""
        /*0030*/ 	.string	"ptxas"
        /*0030*/ 	.string	"Cuda compilation tools, release 13.0, V13.0.88"
        /*0030*/ 	.string	"Build cuda_13.0.r13.0/compiler.36424714_0"
        /*0030*/ 	.string	"-arch sm_100 -m 64 "



//--------------------- .note.nv.cuinfo           --------------------------
	.section	.note.nv.cuinfo,"",@"SHT_NOTE"
	.sectionflags	@"SHF_NOTE_NV_CUINFO"
        /*0018*/ 	.short	0x0002
        /*001a*/ 	.short	0x0064
        /*001c*/ 	.short	0x0082
	.zero		2


//--------------------- .nv.info                  --------------------------
	.section	.nv.info,"",@"SHT_CUDA_INFO"
	.align	4


	//----- nvinfo : EIATTR_REGCOUNT
	.align		4
        /*0000*/ 	.byte	0x04, 0x2f
        /*0002*/ 	.short	(.L_1 - .L_0)
	.align		4
.L_0:
        /*0004*/ 	.word	index@(_Z18memcpyAsync_kernelPKi)
        /*0008*/ 	.word	0x0000001c


	//----- nvinfo : EIATTR_FRAME_SIZE
	.align		4
.L_1:
        /*000c*/ 	.byte	0x04, 0x11
        /*000e*/ 	.short	(.L_3 - .L_2)
	.align		4
.L_2:
        /*0010*/ 	.word	index@($__internal_0_$__cuda_sm20_div_u64)
        /*0014*/ 	.word	0x00000000


	//----- nvinfo : EIATTR_FRAME_SIZE
	.align		4
.L_3:
        /*0018*/ 	.byte	0x04, 0x11
        /*001a*/ 	.short	(.L_5 - .L_4)
	.align		4
.L_4:
        /*001c*/ 	.word	index@(_Z18memcpyAsync_kernelPKi)
        /*0020*/ 	.word	0x00000000


	//----- nvinfo : EIATTR_MIN_STACK_SIZE
	.align		4
.L_5:
        /*0024*/ 	.byte	0x04, 0x12
        /*0026*/ 	.short	(.L_7 - .L_6)
	.align		4
.L_6:
        /*0028*/ 	.word	index@(_Z18memcpyAsync_kernelPKi)
        /*002c*/ 	.word	0x00000000
.L_7:


//--------------------- .nv.compat                --------------------------
	.section	.nv.compat,"",@"SHT_CUDA_COMPAT_INFO"
	.align	4
        /*0000*/ 	.byte	0x02, 0x09, 0x00, 0x00, 0x02, 0x02, 0x01, 0x00, 0x02, 0x05, 0x05, 0x00, 0x03, 0x07, 0x01, 0x01
        /*0010*/ 	.byte	0x02, 0x03, 0x00, 0x00, 0x02, 0x06, 0x01, 0x00, 0x04, 0x0b, 0x08, 0x00, 0x09, 0x00, 0x00, 0x00
        /*0020*/ 	.byte	0x00, 0x00, 0x00, 0x00


//--------------------- .nv.info._Z18memcpyAsync_kernelPKi --------------------------
	.section	.nv.info._Z18memcpyAsync_kernelPKi,"",@"SHT_CUDA_INFO"
	.sectionflags	@""
	.align	4


	//----- nvinfo : EIATTR_CUDA_API_VERSION
	.align		4
        /*0000*/ 	.byte	0x04, 0x37
        /*0002*/ 	.short	(.L_9 - .L_8)
.L_8:
        /*0004*/ 	.word	0x00000082


	//----- nvinfo : EIATTR_KPARAM_INFO
	.align		4
.L_9:
        /*0008*/ 	.byte	0x04, 0x17
        /*000a*/ 	.short	(.L_11 - .L_10)
.L_10:
        /*000c*/ 	.word	0x00000000
        /*0010*/ 	.short	0x0000
        /*0012*/ 	.short	0x0000
        /*0014*/ 	.byte	0x00, 0xf5, 0x21, 0x00


	//----- nvinfo : EIATTR_SPARSE_MMA_MASK
	.align		4
.L_11:
        /*0018*/ 	.byte	0x03, 0x50
        /*001a*/ 	.short	0x0000


	//----- nvinfo : EIATTR_MAXREG_COUNT
	.align		4
        /*001c*/ 	.byte	0x03, 0x1b
        /*001e*/ 	.short	0x00ff


	//----- nvinfo : EIATTR_NUM_BARRIERS
	.align		4
        /*0020*/ 	.byte	0x02, 0x4c
        /*0022*/ 	.byte	0x01
	.zero		1


	//----- nvinfo : EIATTR_MERCURY_ISA_VERSION
	.align		4
        /*0024*/ 	.byte	0x03, 0x5f
        /*0026*/ 	.short	0x0101


	//----- nvinfo : EIATTR_COOP_GROUP_MASK_REGIDS
	.align		4
        /*0028*/ 	.byte	0x04, 0x29
        /*002a*/ 	.short	(.L_13 - .L_12)


	//   ....[0]....
.L_12:
        /*002c*/ 	.word	0xffffffff


	//   ....[1]....
        /*0030*/ 	.word	0xffffffff


	//----- nvinfo : EIATTR_COOP_GROUP_INSTR_OFFSETS
	.align		4
.L_13:
        /*0034*/ 	.byte	0x04, 0x28
        /*0036*/ 	.short	(.L_15 - .L_14)


	//   ....[0]....
.L_14:
        /*0038*/ 	.word	0x00000ab0


	//   ....[1]....
        /*003c*/ 	.word	0x00000ae0


	//----- nvinfo : EIATTR_VRC_CTA_INIT_COUNT
	.align		4
.L_15:
        /*0040*/ 	.byte	0x02, 0x4a
	.zero		1
	.zero		1


	//----- nvinfo : EIATTR_EXIT_INSTR_OFFSETS
	.align		4
        /*0044*/ 	.byte	0x04, 0x1c
        /*0046*/ 	.short	(.L_17 - .L_16)


	//   ....[0]....
.L_16:
        /*0048*/ 	.word	0x00000af0


	//----- nvinfo : EIATTR_CRS_STACK_SIZE
	.align		4
.L_17:
        /*004c*/ 	.byte	0x04, 0x1e
        /*004e*/ 	.short	(.L_19 - .L_18)
.L_18:
        /*0050*/ 	.word	0x00000000


	//----- nvinfo : EIATTR_CBANK_PARAM_SIZE
	.align		4
.L_19:
        /*0054*/ 	.byte	0x03, 0x19
        /*0056*/ 	.short	0x0008


	//----- nvinfo : EIATTR_PARAM_CBANK
	.align		4
        /*0058*/ 	.byte	0x04, 0x0a
        /*005a*/ 	.short	(.L_21 - .L_20)
	.align		4
.L_20:
        /*005c*/ 	.word	index@(.nv.constant0._Z18memcpyAsync_kernelPKi)
        /*0060*/ 	.short	0x0380
        /*0062*/ 	.short	0x0008


	//----- nvinfo : EIATTR_SW_WAR
	.align		4
.L_21:
        /*0064*/ 	.byte	0x04, 0x36
        /*0066*/ 	.short	(.L_23 - .L_22)
.L_22:
        /*0068*/ 	.word	0x00000008
.L_23:


//--------------------- .nv.callgraph             --------------------------
	.section	.nv.callgraph,"",@"SHT_CUDA_CALLGRAPH"
	.align	4
	.sectionentsize	8
	.align		4
        /*0000*/ 	.word	0x00000000
	.align		4
        /*0004*/ 	.word	0xffffffff
	.align		4
        /*0008*/ 	.word	0x00000000
	.align		4
        /*000c*/ 	.word	0xfffffffe
	.align		4
        /*0010*/ 	.word	0x00000000
	.align		4
        /*0014*/ 	.word	0xfffffffd
	.align		4
        /*0018*/ 	.word	0x00000000
	.align		4
        /*001c*/ 	.word	0xfffffffc


//--------------------- .text._Z18memcpyAsync_kernelPKi --------------------------
	.section	.text._Z18memcpyAsync_kernelPKi,"ax",@progbits
	.align	128
        .global         _Z18memcpyAsync_kernelPKi
        .type           _Z18memcpyAsync_kernelPKi,@function
        .size           _Z18memcpyAsync_kernelPKi,(.L_x_14 - _Z18memcpyAsync_kernelPKi)
        .other          _Z18memcpyAsync_kernelPKi,@"STO_CUDA_ENTRY STV_DEFAULT"
_Z18memcpyAsync_kernelPKi:
.text._Z18memcpyAsync_kernelPKi:
[----:B------:R-:W-:Y:S01]  /*0000*/  LDC R1, c[0x0][0x37c] ;  /* 0x0000df00ff017b82 */ /* 0x000fe20000000800 */
[----:B------:R-:W1:Y:S01]  /*0010*/  S2R R0, SR_TID.Y ;  /* 0x0000000000007919 */ /* 0x000e620000002200 */
[----:B------:R-:W2:Y:S01]  /*0020*/  LDCU UR8, c[0x0][0x360] ;  /* 0x00006c00ff0877ac */ /* 0x000ea20008000800 */
[----:B------:R-:W-:Y:S01]  /*0030*/  BSSY.RECONVERGENT B0, `(.L_x_0) ;  /* 0x0000071000007945 */ /* 0x000fe20003800200 */
[----:B------:R-:W1:Y:S01]  /*0040*/  S2R R7, SR_TID.Z ;  /* 0x0000000000077919 */ /* 0x000e620000002300 */
[----:B------:R-:W2:Y:S03]  /*0050*/  LDCU UR9, c[0x0][0x364] ;  /* 0x00006c80ff0977ac */ /* 0x000ea60008000800 */
[----:B------:R-:W3:Y:S01]  /*0060*/  LDC R3, c[0x0][0x368] ;  /* 0x0000da00ff037b82 */ /* 0x000ee20000000800 */
[----:B------:R-:W4:Y:S01]  /*0070*/  S2R R5, SR_TID.X ;  /* 0x0000000000057919 */ /* 0x000f220000002100 */
[----:B------:R-:W5:Y:S01]  /*0080*/  LDCU.64 UR6, c[0x0][0x358] ;  /* 0x00006b00ff0677ac */ /* 0x000f620008000a00 */
[----:B------:R-:W1:Y:S01]  /*0090*/  LDCU.64 UR10, c[0x0][0x380] ;  /* 0x00007000ff0a77ac */ /* 0x000e620008000a00 */
[----:B------:R-:W1:Y:S01]  /*00a0*/  LDCU.64 UR12, c[0x0][0x380] ;  /* 0x00007000ff0c77ac */ /* 0x000e620008000a00 */
[----:B--2---:R-:W-:-:S06]  /*00b0*/  UIMAD UR4, UR8, UR9, URZ ;  /* 0x00000009080472a4 */ /* 0x004fcc000f8e02ff */
[----:B---3--:R-:W-:Y:S02]  /*00c0*/  IMAD R2, R3, UR4, RZ ;  /* 0x0000000403027c24 */ /* 0x008fe4000f8e02ff */
[----:B-1----:R-:W-:-:S04]  /*00d0*/  IMAD R0, R7, UR9, R0 ;  /* 0x0000000907007c24 */ /* 0x002fc8000f8e0200 */
[----:B----4-:R-:W-:-:S05]  /*00e0*/  IMAD R0, R0, UR8, R5 ;  /* 0x0000000800007c24 */ /* 0x010fca000f8e0205 */
[----:B------:R-:W-:-:S13]  /*00f0*/  ISETP.GT.U32.AND P0, PT, R0, 0x7f, PT ;  /* 0x0000007f0000780c */ /* 0x000fda0003f04070 */
[----:B-----5:R-:W-:Y:S05]  /*0100*/  @P0 BRA `(.L_x_1) ;  /* 0x00000004008c0947 */ /* 0x020fea0003800000 */
[--C-:B------:R-:W-:Y:S01]  /*0110*/  IMAD.IADD R7, R2, 0x1, R0.reuse ;  /* 0x0000000102077824 */ /* 0x100fe200078e0200 */
[----:B------:R-:W-:Y:S01]  /*0120*/  BSSY.RECONVERGENT B1, `(.L_x_2) ;  /* 0x0000025000017945 */ /* 0x000fe20003800200 */
[----:B------:R-:W-:Y:S02]  /*0130*/  IMAD.MOV.U32 R9, RZ, RZ, -0x1 ;  /* 0xffffffffff097424 */ /* 0x000fe400078e00ff */
[----:B------:R-:W-:Y:S01]  /*0140*/  IMAD.MOV.U32 R5, RZ, RZ, R0 ;  /* 0x000000ffff057224 */ /* 0x000fe200078e0000 */
[C---:B------:R-:W-:Y:S02]  /*0150*/  ISETP.GT.U32.AND P0, PT, R7.reuse, 0x80, PT ;  /* 0x000000800700780c */ /* 0x040fe40003f04070 */
[----:B------:R-:W-:Y:S02]  /*0160*/  ISETP.GE.U32.AND P1, PT, R7, 0x80, PT ;  /* 0x000000800700780c */ /* 0x000fe40003f26070 */
[----:B------:R-:W-:Y:S02]  /*0170*/  ISETP.GT.U32.AND.EX P0, PT, RZ, RZ, PT, P0 ;  /* 0x000000ffff00720c */ /* 0x000fe40003f04100 */
[----:B------:R-:W-:-:S02]  /*0180*/  SEL R6, RZ, 0x1, P1 ;  /* 0x00000001ff067807 */ /* 0x000fc40000800000 */
[----:B------:R-:W-:-:S04]  /*0190*/  SEL R4, R7, 0x80, P0 ;  /* 0x0000008007047807 */ /* 0x000fc80000000000 */
[----:B------:R-:W-:Y:S01]  /*01a0*/  IADD3 R7, P0, P1, R4, -R6, -R7 ;  /* 0x8000000604077210 */ /* 0x000fe2000791e807 */
[----:B------:R-:W-:-:S03]  /*01b0*/  IMAD.MOV.U32 R4, RZ, RZ, RZ ;  /* 0x000000ffff047224 */ /* 0x000fc600078e00ff */
[----:B------:R-:W-:-:S04]  /*01c0*/  IADD3.X R9, PT, PT, RZ, -0x1, R9, P0, P1 ;  /* 0xffffffffff097810 */ /* 0x000fc800007e2409 */
[----:B------:R-:W-:-:S13]  /*01d0*/  ISETP.NE.U32.AND P0, PT, R9, RZ, PT ;  /* 0x000000ff0900720c */ /* 0x000fda0003f05070 */
[----:B------:R-:W-:Y:S05]  /*01e0*/  @P0 BRA `(.L_x_3) ;  /* 0x0000000000500947 */ /* 0x000fea0003800000 */
[----:B------:R-:W1:Y:S01]  /*01f0*/  I2F.U32.RP R10, R2 ;  /* 0x00000002000a7306 */ /* 0x000e620000209000 */
[----:B------:R-:W-:Y:S01]  /*0200*/  IMAD.MOV R11, RZ, RZ, -R2 ;  /* 0x000000ffff0b7224 */ /* 0x000fe200078e0a02 */
[----:B------:R-:W-:-:S06]  /*0210*/  ISETP.NE.U32.AND P2, PT, R2, RZ, PT ;  /* 0x000000ff0200720c */ /* 0x000fcc0003f45070 */
[----:B-1----:R-:W1:Y:S02]  /*0220*/  MUFU.RCP R10, R10 ;  /* 0x0000000a000a7308 */ /* 0x002e640000001000 */
[----:B-1----:R-:W-:-:S06]  /*0230*/  VIADD R8, R10, 0xffffffe ;  /* 0x0ffffffe0a087836 */ /* 0x002fcc0000000000 */
[----:B------:R1:W2:Y:S02]  /*0240*/  F2I.FTZ.U32.TRUNC.NTZ R9, R8 ;  /* 0x0000000800097305 */ /* 0x0002a4000021f000 */
[----:B-1----:R-:W-:Y:S02]  /*0250*/  IMAD.MOV.U32 R8, RZ, RZ, RZ ;  /* 0x000000ffff087224 */ /* 0x002fe400078e00ff */
[----:B--2---:R-:W-:-:S04]  /*0260*/  IMAD R11, R11, R9, RZ ;  /* 0x000000090b0b7224 */ /* 0x004fc800078e02ff */
[----:B------:R-:W-:-:S06]  /*0270*/  IMAD.HI.U32 R12, R9, R11, R8 ;  /* 0x0000000b090c7227 */ /* 0x000fcc00078e0008 */
[----:B------:R-:W-:-:S04]  /*0280*/  IMAD.HI.U32 R8, R12, R7, RZ ;  /* 0x000000070c087227 */ /* 0x000fc800078e00ff */
[----:B------:R-:W-:-:S04]  /*0290*/  IMAD.MOV R9, RZ, RZ, -R8 ;  /* 0x000000ffff097224 */ /* 0x000fc800078e0a08 */
[----:B------:R-:W-:Y:S02]  /*02a0*/  IMAD R7, R2, R9, R7 ;  /* 0x0000000902077224 */ /* 0x000fe400078e0207 */
[----:B------:R-:W-:-:S03]  /*02b0*/  IMAD.MOV.U32 R9, RZ, RZ, RZ ;  /* 0x000000ffff097224 */ /* 0x000fc600078e00ff */
[----:B------:R-:W-:-:S13]  /*02c0*/  ISETP.GE.U32.AND P0, PT, R7, R2, PT ;  /* 0x000000020700720c */ /* 0x000fda0003f06070 */
[----:B------:R-:W-:Y:S02]  /*02d0*/  @P0 IMAD.IADD R7, R7, 0x1, -R2 ;  /* 0x0000000107070824 */ /* 0x000fe400078e0a02 */
[----:B------:R-:W-:-:S03]  /*02e0*/  @P0 VIADD R8, R8, 0x1 ;  /* 0x0000000108080836 */ /* 0x000fc60000000000 */
[----:B------:R-:W-:-:S13]  /*02f0*/  ISETP.GE.U32.AND P1, PT, R7, R2, PT ;  /* 0x000000020700720c */ /* 0x000fda0003f26070 */
[----:B------:R-:W-:Y:S01]  /*0300*/  @P1 VIADD R8, R8, 0x1 ;  /* 0x0000000108081836 */ /* 0x000fe20000000000 */
[----:B------:R-:W-:Y:S01]  /*0310*/  @!P2 LOP3.LUT R8, RZ, R2, RZ, 0x33, !PT ;  /* 0x00000002ff08a212 */ /* 0x000fe200078e33ff */
[----:B------:R-:W-:Y:S06]  /*0320*/  BRA `(.L_x_4) ;  /* 0x0000000000107947 */ /* 0x000fec0003800000 */
.L_x_3:
[----:B------:R-:W-:-:S07]  /*0330*/  MOV R8, 0x350 ;  /* 0x0000035000087802 */ /* 0x000fce0000000f00 */
[----:B------:R-:W-:Y:S05]  /*0340*/  CALL.REL.NOINC `($__internal_0_$__cuda_sm20_div_u64) ;  /* 0x0000000400ec7944 */ /* 0x000fea0003c00000 */
[----:B------:R-:W-:Y:S02]  /*0350*/  IMAD.MOV.U32 R8, RZ, RZ, R7 ;  /* 0x000000ffff087224 */ /* 0x000fe400078e0007 */
[----:B------:R-:W-:-:S07]  /*0360*/  IMAD.MOV.U32 R9, RZ, RZ, R10 ;  /* 0x000000ffff097224 */ /* 0x000fce00078e000a */
.L_x_4:
[----:B------:R-:W-:Y:S05]  /*0370*/  BSYNC.RECONVERGENT B1 ;  /* 0x0000000000017941 */ /* 0x000fea0003800200 */
.L_x_2:
[----:B------:R-:W-:Y:S01]  /*0380*/  IADD3 R8, P0, PT, R8, R6, RZ ;  /* 0x0000000608087210 */ /* 0x000fe20007f1e0ff */
[----:B------:R-:W-:Y:S03]  /*0390*/  BSSY.RECONVERGENT B1, `(.L_x_5) ;  /* 0x000001c000017945 */ /* 0x000fe60003800200 */
[C---:B------:R-:W-:Y:S01]  /*03a0*/  LOP3.LUT R6, R8.reuse, 0x3, RZ, 0xc0, !PT ;  /* 0x0000000308067812 */ /* 0x040fe200078ec0ff */
[----:B------:R-:W-:Y:S01]  /*03b0*/  IMAD.X R9, RZ, RZ, R9, P0 ;  /* 0x000000ffff097224 */ /* 0x000fe200000e0609 */
[----:B------:R-:W-:Y:S02]  /*03c0*/  ISETP.GE.U32.AND P0, PT, R8, 0x3, PT ;  /* 0x000000030800780c */ /* 0x000fe40003f06070 */
[----:B------:R-:W-:Y:S02]  /*03d0*/  ISETP.NE.U32.AND P1, PT, R6, 0x3, PT ;  /* 0x000000030600780c */ /* 0x000fe40003f25070 */
[----:B------:R-:W-:-:S02]  /*03e0*/  ISETP.GE.U32.AND.EX P0, PT, R9, RZ, PT, P0 ;  /* 0x000000ff0900720c */ /* 0x000fc40003f06100 */
[----:B------:R-:W-:-:S13]  /*03f0*/  ISETP.NE.AND.EX P1, PT, RZ, RZ, PT, P1 ;  /* 0x000000ffff00720c */ /* 0x000fda0003f25310 */
[----:B------:R-:W-:Y:S05]  /*0400*/  @!P1 BRA `(.L_x_6) ;  /* 0x0000000000509947 */ /* 0x000fea0003800000 */
[----:B------:R-:W1:Y:S01]  /*0410*/  S2R R7, SR_CgaCtaId ;  /* 0x0000000000077919 */ /* 0x000e620000008800 */
[----:B------:R-:W-:Y:S01]  /*0420*/  VIADD R9, R8, 0x1 ;  /* 0x0000000108097836 */ /* 0x000fe20000000000 */
[----:B------:R-:W-:Y:S02]  /*0430*/  MOV R6, 0x400 ;  /* 0x0000040000067802 */ /* 0x000fe40000000f00 */
[----:B------:R-:W-:Y:S02]  /*0440*/  CS2R R10, SRZ ;  /* 0x00000000000a7805 */ /* 0x000fe4000001ff00 */
[----:B------:R-:W-:Y:S02]  /*0450*/  LOP3.LUT R13, R9, 0x3, RZ, 0xc0, !PT ;  /* 0x00000003090d7812 */ /* 0x000fe400078ec0ff */
[----:B-1----:R-:W-:-:S07]  /*0460*/  LEA R8, R7, R6, 0x18 ;  /* 0x0000000607087211 */ /* 0x002fce00078ec0ff */
.L_x_7:
[C---:B------:R-:W-:Y:S01]  /*0470*/  LEA R6, P1, R5.reuse, UR10, 0x2 ;  /* 0x0000000a05067c11 */ /* 0x040fe2000f8210ff */
[----:B------:R-:W-:-:S03]  /*0480*/  IMAD R9, R5, 0x4, R8 ;  /* 0x0000000405097824 */ /* 0x000fc600078e0208 */
[--C-:B------:R-:W-:Y:S02]  /*0490*/  LEA.HI.X R7, R5, UR11, R4.reuse, 0x2, P1 ;  /* 0x0000000b05077c11 */ /* 0x100fe400088f1404 */
[----:B------:R-:W-:Y:S02]  /*04a0*/  IADD3 R10, P1, PT, R10, 0x1, RZ ;  /* 0x000000010a0a7810 */ /* 0x000fe40007f3e0ff */
[----:B------:R-:W-:Y:S01]  /*04b0*/  IADD3 R5, P2, PT, R2, R5, RZ ;  /* 0x0000000502057210 */ /* 0x000fe20007f5e0ff */
[----:B------:R-:W-:Y:S01]  /*04c0*/  @!PT LDS RZ, [RZ] ;  /* 0x00000000fffff984 */ /* 0x000fe20000000800 */
[----:B------:R-:W-:Y:S01]  /*04d0*/  @!PT LDS RZ, [RZ] ;  /* 0x00000000fffff984 */ /* 0x000fe20000000800 */
[----:B------:R-:W-:Y:S01]  /*04e0*/  @!PT LDS RZ, [RZ] ;  /* 0x00000000fffff984 */ /* 0x000fe20000000800 */
[----:B------:R1:W-:Y:S02]  /*04f0*/  LDGSTS.E [R9], desc[UR6][R6.64] ;  /* 0x0000000006097fae */ /* 0x0003e4000b9a1006 */
[----:B------:R-:W-:Y:S01]  /*0500*/  IMAD.X R11, RZ, RZ, R11, P1 ;  /* 0x000000ffff0b7224 */ /* 0x000fe200008e060b */
[----:B------:R-:W-:Y:S01]  /*0510*/  ISETP.NE.U32.AND P1, PT, R10, R13, PT ;  /* 0x0000000d0a00720c */ /* 0x000fe20003f25070 */
[----:B------:R-:W-:-:S03]  /*0520*/  IMAD.X R4, RZ, RZ, R4, P2 ;  /* 0x000000ffff047224 */ /* 0x000fc600010e0604 */
[----:B------:R-:W-:-:S13]  /*0530*/  ISETP.NE.AND.EX P1, PT, R11, RZ, PT, P1 ;  /* 0x000000ff0b00720c */ /* 0x000fda0003f25310 */
[----:B-1----:R-:W-:Y:S05]  /*0540*/  @P1 BRA `(.L_x_7) ;  /* 0xfffffffc00c81947 */ /* 0x002fea000383ffff */
.L_x_6:
[----:B------:R-:W-:Y:S05]  /*0550*/  BSYNC.RECONVERGENT B1 ;  /* 0x0000000000017941 */ /* 0x000fea0003800200 */
.L_x_5:
[----:B------:R-:W-:Y:S05]  /*0560*/  @!P0 BRA `(.L_x_1) ;  /* 0x0000000000748947 */ /* 0x000fea0003800000 */
[----:B------:R-:W1:Y:S01]  /*0570*/  S2R R7, SR_CgaCtaId ;  /* 0x0000000000077919 */ /* 0x000e620000008800 */
[----:B------:R-:W-:Y:S01]  /*0580*/  MOV R6, 0x400 ;  /* 0x0000040000067802 */ /* 0x000fe20000000f00 */
[----:B------:R-:W-:Y:S01]  /*0590*/  IMAD.SHL.U32 R21, R2, 0x4, RZ ;  /* 0x0000000402157824 */ /* 0x000fe200078e00ff */
[----:B------:R-:W-:Y:S02]  /*05a0*/  SHF.R.U32.HI R23, RZ, 0x1e, R2 ;  /* 0x0000001eff177819 */ /* 0x000fe40000011602 */
[----:B-1----:R-:W-:-:S07]  /*05b0*/  LEA R14, R7, R6, 0x18 ;  /* 0x00000006070e7211 */ /* 0x002fce00078ec0ff */
.L_x_8:
[C---:B------:R-:W-:Y:S01]  /*05c0*/  LEA R12, P0, R5.reuse, UR12, 0x2 ;  /* 0x0000000c050c7c11 */ /* 0x040fe2000f8010ff */
[----:B------:R-:W-:-:S03]  /*05d0*/  IMAD R25, R5, 0x4, R14 ;  /* 0x0000000405197824 */ /* 0x000fc600078e020e */
[----:B------:R-:W-:Y:S01]  /*05e0*/  LEA.HI.X R13, R5, UR13, R4, 0x2, P0 ;  /* 0x0000000d050d7c11 */ /* 0x000fe200080f1404 */
[----:B------:R-:W-:Y:S01]  /*05f0*/  IMAD R15, R2, 0x4, R25 ;  /* 0x00000004020f7824 */ /* 0x000fe200078e0219 */
[----:B------:R-:W-:-:S03]  /*0600*/  IADD3 R6, P0, PT, R21, R12, RZ ;  /* 0x0000000c15067210 */ /* 0x000fc60007f1e0ff */
[C---:B------:R-:W-:Y:S01]  /*0610*/  IMAD R17, R2.reuse, 0x4, R15 ;  /* 0x0000000402117824 */ /* 0x040fe200078e020f */
[----:B------:R-:W-:Y:S01]  /*0620*/  @!PT LDS RZ, [RZ] ;  /* 0x00000000fffff984 */ /* 0x000fe20000000800 */
[----:B------:R-:W-:Y:S01]  /*0630*/  @!PT LDS RZ, [RZ] ;  /* 0x00000000fffff984 */ /* 0x000fe20000000800 */
[----:B------:R-:W-:Y:S01]  /*0640*/  @!PT LDS RZ, [RZ] ;  /* 0x00000000fffff984 */ /* 0x000fe20000000800 */
[----:B------:R1:W-:Y:S01]  /*0650*/  LDGSTS.E [R25], desc[UR6][R12.64] ;  /* 0x000000000c197fae */ /* 0x0003e2000b9a1006 */
[----:B------:R-:W-:Y:S01]  /*0660*/  IMAD.X R7, R23, 0x1, R13, P0 ;  /* 0x0000000117077824 */ /* 0x000fe200000e060d */
[----:B------:R-:W-:Y:S01]  /*0670*/  IADD3 R8, P0, PT, R21, R6, RZ ;  /* 0x0000000615087210 */ /* 0x000fe20007f1e0ff */
[----:B------:R-:W-:-:S03]  /*0680*/  IMAD R19, R2, 0x4, R17 ;  /* 0x0000000402137824 */ /* 0x000fc600078e0211 */
[----:B------:R1:W-:Y:S01]  /*0690*/  LDGSTS.E [R15], desc[UR6][R6.64] ;  /* 0x00000000060f7fae */ /* 0x0003e2000b9a1006 */
[----:B------:R-:W-:Y:S01]  /*06a0*/  IMAD.X R9, R23, 0x1, R7, P0 ;  /* 0x0000000117097824 */ /* 0x000fe200000e0607 */
[----:B------:R-:W-:-:S04]  /*06b0*/  IADD3 R10, P0, PT, R21, R8, RZ ;  /* 0x00000008150a7210 */ /* 0x000fc80007f1e0ff */
[----:B------:R1:W-:Y:S01]  /*06c0*/  LDGSTS.E [R17], desc[UR6][R8.64] ;  /* 0x0000000008117fae */ /* 0x0003e2000b9a1006 */
[----:B------:R-:W-:Y:S01]  /*06d0*/  IMAD.X R11, R23, 0x1, R9, P0 ;  /* 0x00000001170b7824 */ /* 0x000fe200000e0609 */
[----:B------:R-:W-:-:S04]  /*06e0*/  IADD3 R5, P0, PT, R21, R5, RZ ;  /* 0x0000000515057210 */ /* 0x000fc80007f1e0ff */
[----:B------:R1:W-:Y:S01]  /*06f0*/  LDGSTS.E [R19], desc[UR6][R10.64] ;  /* 0x000000000a137fae */ /* 0x0003e2000b9a1006 */
[----:B------:R-:W-:Y:S01]  /*0700*/  IMAD.X R4, R23, 0x1, R4, P0 ;  /* 0x0000000117047824 */ /* 0x000fe200000e0604 */
[----:B------:R-:W-:-:S04]  /*0710*/  ISETP.GE.U32.AND P0, PT, R5, 0x80, PT ;  /* 0x000000800500780c */ /* 0x000fc80003f06070 */
[----:B------:R-:W-:-:S13]  /*0720*/  ISETP.GE.U32.AND.EX P0, PT, R4, RZ, PT, P0 ;  /* 0x000000ff0400720c */ /* 0x000fda0003f06100 */
[----:B-1----:R-:W-:Y:S05]  /*0730*/  @!P0 BRA `(.L_x_8) ;  /* 0xfffffffc00a08947 */ /* 0x002fea000383ffff */
.L_x_1:
[----:B------:R-:W-:Y:S05]  /*0740*/  BSYNC.RECONVERGENT B0 ;  /* 0x0000000000007941 */ /* 0x000fea0003800200 */
.L_x_0:
[----:B------:R-:W1:Y:S01]  /*0750*/  S2UR UR5, SR_CgaCtaId ;  /* 0x00000000000579c3 */ /* 0x000e620000008800 */
[----:B------:R-:W0:Y:S01]  /*0760*/  LDGDEPBAR ;  /* 0x00000000000079af */ /* 0x000e220000000000 */
[----:B------:R-:W-:Y:S01]  /*0770*/  UMOV UR4, 0x400 ;  /* 0x0000040000047882 */ /* 0x000fe20000000000 */
[----:B------:R-:W-:Y:S02]  /*0780*/  IMAD R3, R3, UR9, RZ ;  /* 0x0000000903037c24 */ /* 0x000fe4000f8e02ff */
[----:B------:R-:W-:Y:S02]  /*0790*/  HFMA2 R12, -RZ, RZ, 0, 0 ;  /* 0x00000000ff0c7431 */ /* 0x000fe400000001ff */
[----:B------:R-:W-:Y:S02]  /*07a0*/  IMAD.MOV.U32 R17, RZ, RZ, 0x80 ;  /* 0x00000080ff117424 */ /* 0x000fe400078e00ff */
[----:B------:R-:W-:Y:S01]  /*07b0*/  IMAD R10, R3, UR8, RZ ;  /* 0x00000008030a7c24 */ /* 0x000fe2000f8e02ff */
[----:B------:R-:W2:Y:S01]  /*07c0*/  LDC.64 R4, c[0x0][0x380] ;  /* 0x0000e000ff047b82 */ /* 0x000ea20000000a00 */
[----:B------:R-:W-:-:S02]  /*07d0*/  IMAD.MOV.U32 R19, RZ, RZ, RZ ;  /* 0x000000ffff137224 */ /* 0x000fc400078e00ff */
[----:B------:R-:W-:Y:S02]  /*07e0*/  IMAD.MOV.U32 R15, RZ, RZ, 0x80 ;  /* 0x00000080ff0f7424 */ /* 0x000fe400078e00ff */
[----:B------:R-:W-:Y:S01]  /*07f0*/  IMAD.MOV.U32 R16, RZ, RZ, RZ ;  /* 0x000000ffff107224 */ /* 0x000fe200078e00ff */
[----:B-1----:R-:W-:-:S06]  /*0800*/  ULEA UR4, UR5, UR4, 0x18 ;  /* 0x0000000405047291 */ /* 0x002fcc000f8ec0ff */
[C---:B------:R-:W-:Y:S01]  /*0810*/  LEA R3, R0.reuse, UR4, 0x2 ;  /* 0x0000000400037c11 */ /* 0x040fe2000f8e10ff */
[----:B--2---:R-:W-:-:S07]  /*0820*/  IMAD.WIDE.U32 R4, R0, 0x4, R4 ;  /* 0x0000000400047825 */ /* 0x004fce00078e0004 */
.L_x_12:
[----:B------:R-:W-:Y:S01]  /*0830*/  IADD3 R18, P1, PT, -R17, 0x4040, RZ ;  /* 0x0000404011127810 */ /* 0x000fe20007f3e1ff */
[----:B------:R-:W-:Y:S01]  /*0840*/  BSSY.RECONVERGENT B0, `(.L_x_9) ;  /* 0x000001c000007945 */ /* 0x000fe20003800200 */
[----:B------:R-:W-:Y:S02]  /*0850*/  LOP3.LUT R12, R12, 0x1, RZ, 0x3c, !PT ;  /* 0x000000010c0c7812 */ /* 0x000fe400078e3cff */
[----:B------:R-:W-:Y:S01]  /*0860*/  ISETP.LT.U32.AND P0, PT, R18, 0x80, PT ;  /* 0x000000801200780c */ /* 0x000fe20003f01070 */
[----:B------:R-:W-:-:S05]  /*0870*/  IMAD.X R21, RZ, RZ, ~R19, P1 ;  /* 0x000000ffff157224 */ /* 0x000fca00008e0e13 */
[----:B------:R-:W-:-:S04]  /*0880*/  ISETP.LT.U32.AND.EX P0, PT, R21, RZ, PT, P0 ;  /* 0x000000ff1500720c */ /* 0x000fc80003f01100 */
[----:B------:R-:W-:Y:S02]  /*0890*/  SEL R20, R18, 0x80, P0 ;  /* 0x0000008012147807 */ /* 0x000fe40000000000 */
[----:B------:R-:W-:Y:S02]  /*08a0*/  SEL R23, R21, RZ, P0 ;  /* 0x000000ff15177207 */ /* 0x000fe40000000000 */
[----:B------:R-:W-:-:S04]  /*08b0*/  ISETP.GT.U32.AND P0, PT, R20, R0, PT ;  /* 0x000000001400720c */ /* 0x000fc80003f04070 */
[----:B------:R-:W-:-:S13]  /*08c0*/  ISETP.GT.U32.AND.EX P0, PT, R23, RZ, PT, P0 ;  /* 0x000000ff1700720c */ /* 0x000fda0003f04100 */
[----:B------:R-:W-:Y:S05]  /*08d0*/  @!P0 BRA `(.L_x_10) ;  /* 0x0000000000488947 */ /* 0x000fea0003800000 */
[C---:B------:R-:W-:Y:S01]  /*08e0*/  LEA R6, P0, R17.reuse, R4, 0x2 ;  /* 0x0000000411067211 */ /* 0x040fe200078010ff */
[----:B------:R-:W-:Y:S02]  /*08f0*/  IMAD R11, R12, 0x200, R3 ;  /* 0x000002000c0b7824 */ /* 0x000fe400078e0203 */
[----:B------:R-:W-:Y:S01]  /*0900*/  IMAD.MOV.U32 R13, RZ, RZ, R0 ;  /* 0x000000ffff0d7224 */ /* 0x000fe200078e0000 */
[----:B------:R-:W-:Y:S01]  /*0910*/  LEA.HI.X R7, R17, R5, R19, 0x2, P0 ;  /* 0x0000000511077211 */ /* 0x000fe200000f1413 */
[----:B------:R-:W-:-:S08]  /*0920*/  IMAD.MOV.U32 R14, RZ, RZ, RZ ;  /* 0x000000ffff0e7224 */ /* 0x000fd000078e00ff */
.L_x_11:
[C---:B------:R-:W-:Y:S01]  /*0930*/  IADD3 R13, P0, PT, R2.reuse, R13, RZ ;  /* 0x0000000d020d7210 */ /* 0x040fe20007f1e0ff */
[----:B------:R-:W-:Y:S02]  /*0940*/  IMAD.MOV.U32 R8, RZ, RZ, R6 ;  /* 0x000000ffff087224 */ /* 0x000fe400078e0006 */
[----:B------:R-:W-:Y:S02]  /*0950*/  IMAD.MOV.U32 R9, RZ, RZ, R7 ;  /* 0x000000ffff097224 */ /* 0x000fe400078e0007 */
[----:B------:R-:W-:Y:S01]  /*0960*/  IMAD.X R14, RZ, RZ, R14, P0 ;  /* 0x000000ffff0e7224 */ /* 0x000fe200000e060e */
[----:B------:R-:W-:Y:S01]  /*0970*/  ISETP.GE.U32.AND P0, PT, R13, R20, PT ;  /* 0x000000140d00720c */ /* 0x000fe20003f06070 */
[----:B------:R-:W-:Y:S01]  /*0980*/  IMAD.WIDE.U32 R6, R2, 0x4, R8 ;  /* 0x0000000402067825 */ /* 0x000fe200078e0008 */
[----:B------:R-:W-:Y:S01]  /*0990*/  @!PT LDS RZ, [RZ] ;  /* 0x00000000fffff984 */ /* 0x000fe20000000800 */
[----:B------:R-:W-:Y:S01]  /*09a0*/  @!PT LDS RZ, [RZ] ;  /* 0x00000000fffff984 */ /* 0x000fe20000000800 */
[----:B------:R-:W-:Y:S01]  /*09b0*/  @!PT LDS RZ, [RZ] ;  /* 0x00000000fffff984 */ /* 0x000fe20000000800 */
[----:B------:R1:W-:Y:S02]  /*09c0*/  LDGSTS.E [R11], desc[UR6][R8.64] ;  /* 0x00000000080b7fae */ /* 0x0003e4000b9a1006 */
[----:B------:R-:W-:Y:S01]  /*09d0*/  ISETP.GE.U32.AND.EX P0, PT, R14, R23, PT, P0 ;  /* 0x000000170e00720c */ /* 0x000fe20003f06100 */
[----:B-1----:R-:W-:-:S12]  /*09e0*/  IMAD R11, R10, 0x4, R11 ;  /* 0x000000040a0b7824 */ /* 0x002fd800078e020b */
[----:B------:R-:W-:Y:S05]  /*09f0*/  @!P0 BRA `(.L_x_11) ;  /* 0xfffffffc00cc8947 */ /* 0x000fea000383ffff */
.L_x_10:
[----:B------:R-:W-:Y:S05]  /*0a00*/  BSYNC.RECONVERGENT B0 ;  /* 0x0000000000007941 */ /* 0x000fea0003800200 */
.L_x_9:
[----:B------:R-:W-:Y:S01]  /*0a10*/  ISETP.LT.U32.AND P0, PT, R15, R18, PT ;  /* 0x000000120f00720c */ /* 0x000fe20003f01070 */
[----:B------:R-:W0:Y:S03]  /*0a20*/  LDGDEPBAR ;  /* 0x00000000000079af */ /* 0x000e260000000000 */
[----:B------:R-:W-:-:S04]  /*0a30*/  ISETP.LT.U32.AND.EX P0, PT, R16, R21, PT, P0 ;  /* 0x000000151000720c */ /* 0x000fc80003f01100 */
[----:B------:R-:W-:Y:S02]  /*0a40*/  SEL R15, R15, R18, P0 ;  /* 0x000000120f0f7207 */ /* 0x000fe40000000000 */
[----:B------:R-:W-:Y:S02]  /*0a50*/  SEL R16, R16, R21, P0 ;  /* 0x0000001510107207 */ /* 0x000fe40000000000 */
[----:B------:R-:W-:-:S05]  /*0a60*/  IADD3 R17, P0, PT, R17, R15, RZ ;  /* 0x0000000f11117210 */ /* 0x000fca0007f1e0ff */
[----:B------:R-:W-:Y:S01]  /*0a70*/  IMAD.X R19, R19, 0x1, R16, P0 ;  /* 0x0000000113137824 */ /* 0x000fe200000e0610 */
[----:B------:R-:W-:-:S04]  /*0a80*/  ISETP.GE.U32.AND P0, PT, R17, 0x4040, PT ;  /* 0x000040401100780c */ /* 0x000fc80003f06070 */
[----:B------:R-:W-:Y:S01]  /*0a90*/  ISETP.GE.U32.AND.EX P0, PT, R19, RZ, PT, P0 ;  /* 0x000000ff1300720c */ /* 0x000fe20003f06100 */
[----:B------:R-:W-:-:S04]  /*0aa0*/  DEPBAR.LE SB0, 0x1 ;  /* 0x000080400000791a */ /* 0x000fc80000000000 */
[----:B------:R-:W-:Y:S08]  /*0ab0*/  BAR.SYNC.DEFER_BLOCKING 0x0 ;  /* 0x0000000000007b1d */ /* 0x000ff00000010000 */
[----:B------:R-:W-:Y:S05]  /*0ac0*/  @!P0 BRA `(.L_x_12) ;  /* 0xfffffffc00588947 */ /* 0x000fea000383ffff */
[----:B------:R-:W-:-:S04]  /*0ad0*/  DEPBAR.LE SB0, 0x0 ;  /* 0x000080000000791a */ /* 0x000fc80000000000 */
[----:B------:R-:W-:Y:S06]  /*0ae0*/  BAR.SYNC.DEFER_BLOCKING 0x0 ;  /* 0x0000000000007b1d */ /* 0x000fec0000010000 */
[----:B------:R-:W-:Y:S05]  /*0af0*/  EXIT ;  /* 0x000000000000794d */ /* 0x000fea0003800000 */
        .weak           $__internal_0_$__cuda_sm20_div_u64
        .type           $__internal_0_$__cuda_sm20_div_u64,@function
        .size           $__internal_0_$__cuda_sm20_div_u64,(.L_x_14 - $__internal_0_$__cuda_sm20_div_u64)
$__internal_0_$__cuda_sm20_div_u64:
[----:B------:R-:W-:Y:S01]  /*0b00*/  IMAD.MOV.U32 R14, RZ, RZ, R2 ;  /* 0x000000ffff0e7224 */ /* 0x000fe200078e0002 */
[----:B------:R-:W-:-:S05]  /*0b10*/  MOV R15, RZ ;  /* 0x000000ff000f7202 */ /* 0x000fca0000000f00 */
[----:B------:R-:W1:Y:S08]  /*0b20*/  I2F.U64.RP R14, R14 ;  /* 0x0000000e000e7312 */ /* 0x000e700000309000 */
[----:B-1----:R-:W1:Y:S02]  /*0b30*/  MUFU.RCP R10, R14 ;  /* 0x0000000e000a7308 */ /* 0x002e640000001000 */
[----:B-1----:R-:W-:-:S06]  /*0b40*/  VIADD R10, R10, 0x1ffffffe ;  /* 0x1ffffffe0a0a7836 */ /* 0x002fcc0000000000 */
[----:B------:R-:W1:Y:S02]  /*0b50*/  F2I.U64.TRUNC R10, R10 ;  /* 0x0000000a000a7311 */ /* 0x000e64000020d800 */
[----:B-1----:R-:W-:-:S04]  /*0b60*/  IMAD.WIDE.U32 R12, R10, R2, RZ ;  /* 0x000000020a0c7225 */ /* 0x002fc800078e00ff */
[----:B------:R-:W-:Y:S01]  /*0b70*/  IMAD R13, R11, R2, R13 ;  /* 0x000000020b0d7224 */ /* 0x000fe200078e020d */
[----:B------:R-:W-:-:S05]  /*0b80*/  IADD3 R17, P0, PT, RZ, -R12, RZ ;  /* 0x8000000cff117210 */ /* 0x000fca0007f1e0ff */
[----:B------:R-:W-:-:S04]  /*0b90*/  IMAD.HI.U32 R12, R10, R17, RZ ;  /* 0x000000110a0c7227 */ /* 0x000fc800078e00ff */
[----:B------:R-:W-:Y:S02]  /*0ba0*/  IMAD.X R19, RZ, RZ, ~R13, P0 ;  /* 0x000000ffff137224 */ /* 0x000fe400000e0e0d */
[----:B------:R-:W-:Y:S02]  /*0bb0*/  IMAD.MOV.U32 R13, RZ, RZ, R10 ;  /* 0x000000ffff0d7224 */ /* 0x000fe400078e000a */
[-C--:B------:R-:W-:Y:S02]  /*0bc0*/  IMAD R15, R11, R19.reuse, RZ ;  /* 0x000000130b0f7224 */ /* 0x080fe400078e02ff */
[----:B------:R-:W-:-:S04]  /*0bd0*/  IMAD.WIDE.U32 R12, P0, R10, R19, R12 ;  /* 0x000000130a0c7225 */ /* 0x000fc8000780000c */
[----:B------:R-:W-:-:S04]  /*0be0*/  IMAD.HI.U32 R19, R11, R19, RZ ;  /* 0x000000130b137227 */ /* 0x000fc800078e00ff */
[----:B------:R-:W-:-:S05]  /*0bf0*/  IMAD.HI.U32 R12, P1, R11, R17, R12 ;  /* 0x000000110b0c7227 */ /* 0x000fca000782000c */
[----:B------:R-:W-:Y:S01]  /*0c00*/  IADD3 R13, P2, PT, R15, R12, RZ ;  /* 0x0000000c0f0d7210 */ /* 0x000fe20007f5e0ff */
[----:B------:R-:W-:-:S04]  /*0c10*/  IMAD.X R12, R19, 0x1, R11, P0 ;  /* 0x00000001130c7824 */ /* 0x000fc800000e060b */
[----:B------:R-:W-:Y:S01]  /*0c20*/  IMAD.WIDE.U32 R10, R13, R2, RZ ;  /* 0x000000020d0a7225 */ /* 0x000fe200078e00ff */
[----:B------:R-:W-:Y:S02]  /*0c30*/  IADD3.X R15, PT, PT, RZ, RZ, R12, P2, P1 ;  /* 0x000000ffff0f7210 */ /* 0x000fe400017e240c */
[----:B------:R-:W-:-:S03]  /*0c40*/  IADD3 R17, P0, PT, RZ, -R10, RZ ;  /* 0x8000000aff117210 */ /* 0x000fc60007f1e0ff */
[----:B------:R-:W-:Y:S02]  /*0c50*/  IMAD R10, R15, R2, R11 ;  /* 0x000000020f0a7224 */ /* 0x000fe400078e020b */
[----:B------:R-:W-:-:S04]  /*0c60*/  IMAD.HI.U32 R12, R13, R17, RZ ;  /* 0x000000110d0c7227 */ /* 0x000fc800078e00ff */
[----:B------:R-:W-:-:S04]  /*0c70*/  IMAD.X R10, RZ, RZ, ~R10, P0 ;  /* 0x000000ffff0a7224 */ /* 0x000fc800000e0e0a */
[----:B------:R-:W-:-:S04]  /*0c80*/  IMAD.WIDE.U32 R12, P0, R13, R10, R12 ;  /* 0x0000000a0d0c7225 */ /* 0x000fc8000780000c */
[C---:B------:R-:W-:Y:S02]  /*0c90*/  IMAD R11, R15.reuse, R10, RZ ;  /* 0x0000000a0f0b7224 */ /* 0x040fe400078e02ff */
[----:B------:R-:W-:-:S04]  /*0ca0*/  IMAD.HI.U32 R12, P1, R15, R17, R12 ;  /* 0x000000110f0c7227 */ /* 0x000fc8000782000c */
[----:B------:R-:W-:Y:S01]  /*0cb0*/  IMAD.HI.U32 R10, R15, R10, RZ ;  /* 0x0000000a0f0a7227 */ /* 0x000fe200078e00ff */
[----:B------:R-:W-:-:S03]  /*0cc0*/  IADD3 R12, P2, PT, R11, R12, RZ ;  /* 0x0000000c0b0c7210 */ /* 0x000fc60007f5e0ff */
[----:B------:R-:W-:Y:S02]  /*0cd0*/  IMAD.X R15, R10, 0x1, R15, P0 ;  /* 0x000000010a0f7824 */ /* 0x000fe400000e060f */
[----:B------:R-:W-:-:S03]  /*0ce0*/  IMAD.HI.U32 R10, R12, R7, RZ ;  /* 0x000000070c0a7227 */ /* 0x000fc600078e00ff */
[----:B------:R-:W-:Y:S01]  /*0cf0*/  IADD3.X R14, PT, PT, RZ, RZ, R15, P2, P1 ;  /* 0x000000ffff0e7210 */ /* 0x000fe200017e240f */
[----:B------:R-:W-:Y:S02]  /*0d00*/  IMAD.MOV.U32 R11, RZ, RZ, RZ ;  /* 0x000000ffff0b7224 */ /* 0x000fe400078e00ff */
[----:B------:R-:W-:-:S04]  /*0d10*/  IMAD.WIDE.U32 R10, R12, R9, R10 ;  /* 0x000000090c0a7225 */ /* 0x000fc800078e000a */
[C---:B------:R-:W-:Y:S02]  /*0d20*/  IMAD R13, R14.reuse, R9, RZ ;  /* 0x000000090e0d7224 */ /* 0x040fe400078e02ff */
[----:B------:R-:W-:-:S04]  /*0d30*/  IMAD.HI.U32 R10, P0, R14, R7, R10 ;  /* 0x000000070e0a7227 */ /* 0x000fc8000780000a */
[----:B------:R-:W-:Y:S01]  /*0d40*/  IMAD.HI.U32 R14, R14, R9, RZ ;  /* 0x000000090e0e7227 */ /* 0x000fe200078e00ff */
[----:B------:R-:W-:-:S03]  /*0d50*/  IADD3 R13, P1, PT, R13, R10, RZ ;  /* 0x0000000a0d0d7210 */ /* 0x000fc60007f3e0ff */
[----:B------:R-:W-:-:S04]  /*0d60*/  IMAD.X R10, RZ, RZ, R14, P0 ;  /* 0x000000ffff0a7224 */ /* 0x000fc800000e060e */
[----:B------:R-:W-:Y:S02]  /*0d70*/  IMAD.X R15, RZ, RZ, R10, P1 ;  /* 0x000000ffff0f7224 */ /* 0x000fe400008e060a */
[----:B------:R-:W-:-:S04]  /*0d80*/  IMAD.WIDE.U32 R10, R13, R2, RZ ;  /* 0x000000020d0a7225 */ /* 0x000fc800078e00ff */
[----:B------:R-:W-:Y:S01]  /*0d90*/  IMAD R12, R15, R2, R11 ;  /* 0x000000020f0c7224 */ /* 0x000fe200078e020b */
[----:B------:R-:W-:-:S04]  /*0da0*/  IADD3 R11, P0, PT, -R10, R7, RZ ;  /* 0x000000070a0b7210 */ /* 0x000fc80007f1e1ff */
[-C--:B------:R-:W-:Y:S01]  /*0db0*/  IADD3 R7, P1, PT, -R2, R11.reuse, RZ ;  /* 0x0000000b02077210 */ /* 0x080fe20007f3e1ff */
[----:B------:R-:W-:Y:S01]  /*0dc0*/  IMAD.X R14, R9, 0x1, ~R12, P0 ;  /* 0x00000001090e7824 */ /* 0x000fe200000e0e0c */
[----:B------:R-:W-:Y:S02]  /*0dd0*/  ISETP.GE.U32.AND P0, PT, R11, R2, PT ;  /* 0x000000020b00720c */ /* 0x000fe40003f06070 */
[----:B------:R-:W-:Y:S02]  /*0de0*/  IADD3 R12, P2, PT, R13, 0x1, RZ ;  /* 0x000000010d0c7810 */ /* 0x000fe40007f5e0ff */
[C---:B------:R-:W-:Y:S02]  /*0df0*/  ISETP.GE.U32.AND.EX P0, PT, R14.reuse, RZ, PT, P0 ;  /* 0x000000ff0e00720c */ /* 0x040fe40003f06100 */
[----:B------:R-:W-:Y:S01]  /*0e00*/  IADD3.X R9, PT, PT, R14, -0x1, RZ, P1, !PT ;  /* 0xffffffff0e097810 */ /* 0x000fe20000ffe4ff */
[----:B------:R-:W-:Y:S01]  /*0e10*/  IMAD.X R10, RZ, RZ, R15, P2 ;  /* 0x000000ffff0a7224 */ /* 0x000fe200010e060f */
[----:B------:R-:W-:-:S02]  /*0e20*/  SEL R7, R7, R11, P0 ;  /* 0x0000000b07077207 */ /* 0x000fc40000000000 */
[----:B------:R-:W-:Y:S02]  /*0e30*/  SEL R12, R12, R13, P0 ;  /* 0x0000000d0c0c7207 */ /* 0x000fe40000000000 */
[----:B------:R-:W-:Y:S02]  /*0e40*/  SEL R9, R9, R14, P0 ;  /* 0x0000000e09097207 */ /* 0x000fe40000000000 */
[----:B------:R-:W-:Y:S02]  /*0e50*/  SEL R15, R10, R15, P0 ;  /* 0x0000000f0a0f7207 */ /* 0x000fe40000000000 */
[----:B------:R-:W-:Y:S02]  /*0e60*/  ISETP.GE.U32.AND P0, PT, R7, R2, PT ;  /* 0x000000020700720c */ /* 0x000fe40003f06070 */
[----:B------:R-:W-:Y:S02]  /*0e70*/  IADD3 R7, P2, PT, R12, 0x1, RZ ;  /* 0x000000010c077810 */ /* 0x000fe40007f5e0ff */
[----:B------:R-:W-:-:S02]  /*0e80*/  ISETP.NE.U32.AND P1, PT, R2, RZ, PT ;  /* 0x000000ff0200720c */ /* 0x000fc40003f25070 */
[----:B------:R-:W-:Y:S01]  /*0e90*/  ISETP.GE.U32.AND.EX P0, PT, R9, RZ, PT, P0 ;  /* 0x000000ff0900720c */ /* 0x000fe20003f06100 */
[----:B------:R-:W-:Y:S01]  /*0ea0*/  IMAD.X R10, RZ, RZ, R15, P2 ;  /* 0x000000ffff0a7224 */ /* 0x000fe200010e060f */
[----:B------:R-:W-:Y:S01]  /*0eb0*/  ISETP.NE.AND.EX P1, PT, RZ, RZ, PT, P1 ;  /* 0x000000ffff00720c */ /* 0x000fe20003f25310 */
[----:B------:R-:W-:Y:S01]  /*0ec0*/  IMAD.MOV.U32 R9, RZ, RZ, 0x0 ;  /* 0x00000000ff097424 */ /* 0x000fe200078e00ff */
[----:B------:R-:W-:Y:S02]  /*0ed0*/  SEL R7, R7, R12, P0 ;  /* 0x0000000c07077207 */ /* 0x000fe40000000000 */
[----:B------:R-:W-:Y:S02]  /*0ee0*/  SEL R10, R10, R15, P0 ;  /* 0x0000000f0a0a7207 */ /* 0x000fe40000000000 */
[----:B------:R-:W-:Y:S02]  /*0ef0*/  SEL R7, R7, 0xffffffff, P1 ;  /* 0xffffffff07077807 */ /* 0x000fe40000800000 */
[----:B------:R-:W-:Y:S01]  /*0f00*/  SEL R10, R10, 0xffffffff, P1 ;  /* 0xffffffff0a0a7807 */ /* 0x000fe20000800000 */
[----:B------:R-:W-:Y:S06]  /*0f10*/  RET.REL.NODEC R8 `(_Z18memcpyAsync_kernelPKi) ;  /* 0xfffffff008387950 */ /* 0x000fec0003c3ffff */
.L_x_13:
[----:B------:R-:W-:-:S00]  /*0f20*/  BRA `(.L_x_13) ;  /* 0xfffffffc00fc7947 */ /* 0x000fc0000383ffff */
[----:B------:R-:W-:-:S00]  /*0f30*/  NOP ;  /* 0x0000000000007918 */ /* 0x000fc00000000000 */
        /* <DEDUP_REMOVED lines=12> */
.L_x_14:


//--------------------- .nv.shared._Z18memcpyAsync_kernelPKi --------------------------
	.section	.nv.shared._Z18memcpyAsync_kernelPKi,"aw",@nobits
	.sectionflags	@""
	.align	16
.nv.shared._Z18memcpyAsync_kernelPKi:
	.zero		2048


//--------------------- .nv.shared.reserved.0     --------------------------
	.section	.nv.shared.reserved.0,"aw",@nobits
	.weak		__nv_reservedSMEM_offset_0_alias
	.size		__nv_reservedSMEM_offset_0_alias, 0, 64
	.other		__nv_reservedSMEM_offset_0_alias,@"STO_CUDA_RESERVED_SHARED STV_DEFAULT"
__nv_reservedSMEM_offset_0_alias:
	.zero		0
	.zero		64


//--------------------- .nv.constant0._Z18memcpyAsync_kernelPKi --------------------------
	.section	.nv.constant0._Z18memcpyAsync_kernelPKi,"a",@progbits
	.sectionflags	@""
	.align	4
.nv.constant0._Z18memcpyAsync_kernelPKi:
	.zero		904


//--------------------- SYMBOLS --------------------------

	.type		.nv.reservedSmem.offset0,@object
	.size		.nv.reservedSmem.offset0,0x4
	.type		.nv.reservedSmem.cap,@object
	.size		.nv.reservedSmem.cap,0x4
